//
// Generated by NVIDIA NVVM Compiler
//
// Compiler Build ID: CL-36424714
// Cuda compilation tools, release 13.0, V13.0.88
// Based on NVVM 20.0.0
//

.version 9.0
.target sm_100
.address_size 64

	// .globl	_Z10multiplyMVPdS_S_i

.visible .entry _Z10multiplyMVPdS_S_i(
	.param .u64 .ptr .align 1 _Z10multiplyMVPdS_S_i_param_0,
	.param .u64 .ptr .align 1 _Z10multiplyMVPdS_S_i_param_1,
	.param .u64 .ptr .align 1 _Z10multiplyMVPdS_S_i_param_2,
	.param .u32 _Z10multiplyMVPdS_S_i_param_3
)
{
	.reg .pred 	%p<12>;
	.reg .b32 	%r<37>;
	.reg .b64 	%rd<31>;
	.reg .b64 	%fd<99>;

	ld.param.u64 	%rd12, [_Z10multiplyMVPdS_S_i_param_0];
	ld.param.u64 	%rd13, [_Z10multiplyMVPdS_S_i_param_1];
	ld.param.u64 	%rd11, [_Z10multiplyMVPdS_S_i_param_2];
	ld.param.u32 	%r23, [_Z10multiplyMVPdS_S_i_param_3];
	cvta.to.global.u64 	%rd1, %rd13;
	cvta.to.global.u64 	%rd2, %rd12;
	mov.u32 	%r24, %ctaid.x;
	mov.u32 	%r25, %ntid.x;
	mov.u32 	%r26, %tid.x;
	mad.lo.s32 	%r1, %r24, %r25, %r26;
	setp.ge.s32 	%p1, %r1, %r23;
	setp.lt.s32 	%p2, %r23, 1;
	or.pred  	%p3, %p1, %p2;
	@%p3 bra 	$L__BB0_13;
	cvta.to.global.u64 	%rd14, %rd11;
	mul.lo.s32 	%r2, %r23, %r1;
	mul.wide.s32 	%rd15, %r1, 8;
	add.s64 	%rd3, %rd14, %rd15;
	ld.global.f64 	%fd95, [%rd3];
	and.b32  	%r3, %r23, 15;
	setp.lt.u32 	%p4, %r23, 16;
	mov.b32 	%r33, 0;
	@%p4 bra 	$L__BB0_4;
	and.b32  	%r33, %r23, 2147483632;
	neg.s32 	%r31, %r33;
	add.s64 	%rd4, %rd2, 64;
	add.s64 	%rd29, %rd1, 64;
	mov.u32 	%r30, %r2;
$L__BB0_3:
	.pragma "nounroll";
	mul.wide.s32 	%rd16, %r30, 8;
	add.s64 	%rd17, %rd4, %rd16;
	ld.global.f64 	%fd11, [%rd17+-64];
	ld.global.f64 	%fd12, [%rd29+-64];
	fma.rn.f64 	%fd13, %fd11, %fd12, %fd95;
	st.global.f64 	[%rd3], %fd13;
	ld.global.f64 	%fd14, [%rd17+-56];
	ld.global.f64 	%fd15, [%rd29+-56];
	fma.rn.f64 	%fd16, %fd14, %fd15, %fd13;
	st.global.f64 	[%rd3], %fd16;
	ld.global.f64 	%fd17, [%rd17+-48];
	ld.global.f64 	%fd18, [%rd29+-48];
	fma.rn.f64 	%fd19, %fd17, %fd18, %fd16;
	st.global.f64 	[%rd3], %fd19;
	ld.global.f64 	%fd20, [%rd17+-40];
	ld.global.f64 	%fd21, [%rd29+-40];
	fma.rn.f64 	%fd22, %fd20, %fd21, %fd19;
	st.global.f64 	[%rd3], %fd22;
	ld.global.f64 	%fd23, [%rd17+-32];
	ld.global.f64 	%fd24, [%rd29+-32];
	fma.rn.f64 	%fd25, %fd23, %fd24, %fd22;
	st.global.f64 	[%rd3], %fd25;
	ld.global.f64 	%fd26, [%rd17+-24];
	ld.global.f64 	%fd27, [%rd29+-24];
	fma.rn.f64 	%fd28, %fd26, %fd27, %fd25;
	st.global.f64 	[%rd3], %fd28;
	ld.global.f64 	%fd29, [%rd17+-16];
	ld.global.f64 	%fd30, [%rd29+-16];
	fma.rn.f64 	%fd31, %fd29, %fd30, %fd28;
	st.global.f64 	[%rd3], %fd31;
	ld.global.f64 	%fd32, [%rd17+-8];
	ld.global.f64 	%fd33, [%rd29+-8];
	fma.rn.f64 	%fd34, %fd32, %fd33, %fd31;
	st.global.f64 	[%rd3], %fd34;
	ld.global.f64 	%fd35, [%rd17];
	ld.global.f64 	%fd36, [%rd29];
	fma.rn.f64 	%fd37, %fd35, %fd36, %fd34;
	st.global.f64 	[%rd3], %fd37;
	ld.global.f64 	%fd38, [%rd17+8];
	ld.global.f64 	%fd39, [%rd29+8];
	fma.rn.f64 	%fd40, %fd38, %fd39, %fd37;
	st.global.f64 	[%rd3], %fd40;
	ld.global.f64 	%fd41, [%rd17+16];
	ld.global.f64 	%fd42, [%rd29+16];
	fma.rn.f64 	%fd43, %fd41, %fd42, %fd40;
	st.global.f64 	[%rd3], %fd43;
	ld.global.f64 	%fd44, [%rd17+24];
	ld.global.f64 	%fd45, [%rd29+24];
	fma.rn.f64 	%fd46, %fd44, %fd45, %fd43;
	st.global.f64 	[%rd3], %fd46;
	ld.global.f64 	%fd47, [%rd17+32];
	ld.global.f64 	%fd48, [%rd29+32];
	fma.rn.f64 	%fd49, %fd47, %fd48, %fd46;
	st.global.f64 	[%rd3], %fd49;
	ld.global.f64 	%fd50, [%rd17+40];
	ld.global.f64 	%fd51, [%rd29+40];
	fma.rn.f64 	%fd52, %fd50, %fd51, %fd49;
	st.global.f64 	[%rd3], %fd52;
	ld.global.f64 	%fd53, [%rd17+48];
	ld.global.f64 	%fd54, [%rd29+48];
	fma.rn.f64 	%fd55, %fd53, %fd54, %fd52;
	st.global.f64 	[%rd3], %fd55;
	ld.global.f64 	%fd56, [%rd17+56];
	ld.global.f64 	%fd57, [%rd29+56];
	fma.rn.f64 	%fd95, %fd56, %fd57, %fd55;
	st.global.f64 	[%rd3], %fd95;
	add.s32 	%r31, %r31, 16;
	add.s32 	%r30, %r30, 16;
	add.s64 	%rd29, %rd29, 128;
	setp.ne.s32 	%p5, %r31, 0;
	@%p5 bra 	$L__BB0_3;
$L__BB0_4:
	setp.eq.s32 	%p6, %r3, 0;
	@%p6 bra 	$L__BB0_13;
	and.b32  	%r11, %r23, 7;
	setp.lt.u32 	%p7, %r3, 8;
	@%p7 bra 	$L__BB0_7;
	add.s32 	%r28, %r33, %r2;
	mul.wide.s32 	%rd18, %r28, 8;
	add.s64 	%rd19, %rd2, %rd18;
	ld.global.f64 	%fd58, [%rd19];
	mul.wide.u32 	%rd20, %r33, 8;
	add.s64 	%rd21, %rd1, %rd20;
	ld.global.f64 	%fd59, [%rd21];
	fma.rn.f64 	%fd60, %fd58, %fd59, %fd95;
	st.global.f64 	[%rd3], %fd60;
	ld.global.f64 	%fd61, [%rd19+8];
	ld.global.f64 	%fd62, [%rd21+8];
	fma.rn.f64 	%fd63, %fd61, %fd62, %fd60;
	st.global.f64 	[%rd3], %fd63;
	ld.global.f64 	%fd64, [%rd19+16];
	ld.global.f64 	%fd65, [%rd21+16];
	fma.rn.f64 	%fd66, %fd64, %fd65, %fd63;
	st.global.f64 	[%rd3], %fd66;
	ld.global.f64 	%fd67, [%rd19+24];
	ld.global.f64 	%fd68, [%rd21+24];
	fma.rn.f64 	%fd69, %fd67, %fd68, %fd66;
	st.global.f64 	[%rd3], %fd69;
	ld.global.f64 	%fd70, [%rd19+32];
	ld.global.f64 	%fd71, [%rd21+32];
	fma.rn.f64 	%fd72, %fd70, %fd71, %fd69;
	st.global.f64 	[%rd3], %fd72;
	ld.global.f64 	%fd73, [%rd19+40];
	ld.global.f64 	%fd74, [%rd21+40];
	fma.rn.f64 	%fd75, %fd73, %fd74, %fd72;
	st.global.f64 	[%rd3], %fd75;
	ld.global.f64 	%fd76, [%rd19+48];
	ld.global.f64 	%fd77, [%rd21+48];
	fma.rn.f64 	%fd78, %fd76, %fd77, %fd75;
	st.global.f64 	[%rd3], %fd78;
	ld.global.f64 	%fd79, [%rd19+56];
	ld.global.f64 	%fd80, [%rd21+56];
	fma.rn.f64 	%fd95, %fd79, %fd80, %fd78;
	st.global.f64 	[%rd3], %fd95;
	add.s32 	%r33, %r33, 8;
$L__BB0_7:
	setp.eq.s32 	%p8, %r11, 0;
	@%p8 bra 	$L__BB0_13;
	and.b32  	%r14, %r23, 3;
	setp.lt.u32 	%p9, %r11, 4;
	@%p9 bra 	$L__BB0_10;
	add.s32 	%r29, %r33, %r2;
	mul.wide.s32 	%rd22, %r29, 8;
	add.s64 	%rd23, %rd2, %rd22;
	ld.global.f64 	%fd81, [%rd23];
	mul.wide.u32 	%rd24, %r33, 8;
	add.s64 	%rd25, %rd1, %rd24;
	ld.global.f64 	%fd82, [%rd25];
	fma.rn.f64 	%fd83, %fd81, %fd82, %fd95;
	st.global.f64 	[%rd3], %fd83;
	ld.global.f64 	%fd84, [%rd23+8];
	ld.global.f64 	%fd85, [%rd25+8];
	fma.rn.f64 	%fd86, %fd84, %fd85, %fd83;
	st.global.f64 	[%rd3], %fd86;
	ld.global.f64 	%fd87, [%rd23+16];
	ld.global.f64 	%fd88, [%rd25+16];
	fma.rn.f64 	%fd89, %fd87, %fd88, %fd86;
	st.global.f64 	[%rd3], %fd89;
	ld.global.f64 	%fd90, [%rd23+24];
	ld.global.f64 	%fd91, [%rd25+24];
	fma.rn.f64 	%fd95, %fd90, %fd91, %fd89;
	st.global.f64 	[%rd3], %fd95;
	add.s32 	%r33, %r33, 4;
$L__BB0_10:
	setp.eq.s32 	%p10, %r14, 0;
	@%p10 bra 	$L__BB0_13;
	mul.wide.u32 	%rd26, %r33, 8;
	add.s64 	%rd30, %rd1, %rd26;
	add.s32 	%r36, %r33, %r2;
	neg.s32 	%r35, %r14;
$L__BB0_12:
	.pragma "nounroll";
	mul.wide.s32 	%rd27, %r36, 8;
	add.s64 	%rd28, %rd2, %rd27;
	ld.global.f64 	%fd92, [%rd28];
	ld.global.f64 	%fd93, [%rd30];
	fma.rn.f64 	%fd95, %fd92, %fd93, %fd95;
	st.global.f64 	[%rd3], %fd95;
	add.s64 	%rd30, %rd30, 8;
	add.s32 	%r36, %r36, 1;
	add.s32 	%r35, %r35, 1;
	setp.ne.s32 	%p11, %r35, 0;
	@%p11 bra 	$L__BB0_12;
$L__BB0_13:
	ret;

}


// ===== COMPILED SASS (sm_100) =====

	.target	sm_100

	.elftype	@"ET_EXEC"


//--------------------- .note.nv.tkinfo           --------------------------
	.section	.note.nv.tkinfo,"",@"SHT_NOTE"
	.sectionflags	@"SHF_NOTE_NV_TKINFO"
	.tkinfo
        /*0018*/ 	.word	0x00000002
        /*0030*/ 	.string	""
        /*0030*/ 	.string	"ptxas"
        /*0030*/ 	.string	"Cuda compilation tools, release 13.0, V13.0.88"
        /*0030*/ 	.string	"Build cuda_13.0.r13.0/compiler.36424714_0"
        /*0030*/ 	.string	"-arch sm_100 -m 64 "



//--------------------- .note.nv.cuinfo           --------------------------
	.section	.note.nv.cuinfo,"",@"SHT_NOTE"
	.sectionflags	@"SHF_NOTE_NV_CUINFO"
        /*0018*/ 	.short	0x0002
        /*001a*/ 	.short	0x0064
        /*001c*/ 	.short	0x0082
	.zero		2


//--------------------- .nv.info                  --------------------------
	.section	.nv.info,"",@"SHT_CUDA_INFO"
	.align	4


	//----- nvinfo : EIATTR_REGCOUNT
	.align		4
        /*0000*/ 	.byte	0x04, 0x2f
        /*0002*/ 	.short	(.L_1 - .L_0)
	.align		4
.L_0:
        /*0004*/ 	.word	index@(_Z10multiplyMVPdS_S_i)
        /*0008*/ 	.word	0x0000001a


	//----- nvinfo : EIATTR_FRAME_SIZE
	.align		4
.L_1:
        /*000c*/ 	.byte	0x04, 0x11
        /*000e*/ 	.short	(.L_3 - .L_2)
	.align		4
.L_2:
        /*0010*/ 	.word	index@(_Z10multiplyMVPdS_S_i)
        /*0014*/ 	.word	0x00000000


	//----- nvinfo : EIATTR_MIN_STACK_SIZE
	.align		4
.L_3:
        /*0018*/ 	.byte	0x04, 0x12
        /*001a*/ 	.short	(.L_5 - .L_4)
	.align		4
.L_4:
        /*001c*/ 	.word	index@(_Z10multiplyMVPdS_S_i)
        /*0020*/ 	.word	0x00000000
.L_5:


//--------------------- .nv.compat                --------------------------
	.section	.nv.compat,"",@"SHT_CUDA_COMPAT_INFO"
	.align	4
        /*0000*/ 	.byte	0x02, 0x09, 0x00, 0x00, 0x02, 0x02, 0x01, 0x00, 0x02, 0x05, 0x05, 0x00, 0x03, 0x07, 0x01, 0x01
        /*0010*/ 	.byte	0x02, 0x03, 0x00, 0x00, 0x02, 0x06, 0x01, 0x00, 0x04, 0x0b, 0x08, 0x00, 0x01, 0x00, 0x00, 0x00
        /*0020*/ 	.byte	0x00, 0x00, 0x00, 0x00


//--------------------- .nv.info._Z10multiplyMVPdS_S_i --------------------------
	.section	.nv.info._Z10multiplyMVPdS_S_i,"",@"SHT_CUDA_INFO"
	.sectionflags	@""
	.align	4


	//----- nvinfo : EIATTR_CUDA_API_VERSION
	.align		4
        /*0000*/ 	.byte	0x04, 0x37
        /*0002*/ 	.short	(.L_7 - .L_6)
.L_6:
        /*0004*/ 	.word	0x00000082


	//----- nvinfo : EIATTR_KPARAM_INFO
	.align		4
.L_7:
        /*0008*/ 	.byte	0x04, 0x17
        /*000a*/ 	.short	(.L_9 - .L_8)
.L_8:
        /*000c*/ 	.word	0x00000000
        /*0010*/ 	.short	0x0003
        /*0012*/ 	.short	0x0018
        /*0014*/ 	.byte	0x00, 0xf0, 0x11, 0x00


	//----- nvinfo : EIATTR_KPARAM_INFO
	.align		4
.L_9:
        /*0018*/ 	.byte	0x04, 0x17
        /*001a*/ 	.short	(.L_11 - .L_10)
.L_10:
        /*001c*/ 	.word	0x00000000
        /*0020*/ 	.short	0x0002
        /*0022*/ 	.short	0x0010
        /*0024*/ 	.byte	0x00, 0xf5, 0x21, 0x00


	//----- nvinfo : EIATTR_KPARAM_INFO
	.align		4
.L_11:
        /*0028*/ 	.byte	0x04, 0x17
        /*002a*/ 	.short	(.L_13 - .L_12)
.L_12:
        /*002c*/ 	.word	0x00000000
        /*0030*/ 	.short	0x0001
        /*0032*/ 	.short	0x0008
        /*0034*/ 	.byte	0x00, 0xf5, 0x21, 0x00


	//----- nvinfo : EIATTR_KPARAM_INFO
	.align		4
.L_13:
        /*0038*/ 	.byte	0x04, 0x17
        /*003a*/ 	.short	(.L_15 - .L_14)
.L_14:
        /*003c*/ 	.word	0x00000000
        /*0040*/ 	.short	0x0000
        /*0042*/ 	.short	0x0000
        /*0044*/ 	.byte	0x00, 0xf5, 0x21, 0x00


	//----- nvinfo : EIATTR_SPARSE_MMA_MASK
	.align		4
.L_15:
        /*0048*/ 	.byte	0x03, 0x50
        /*004a*/ 	.short	0x0000


	//----- nvinfo : EIATTR_MAXREG_COUNT
	.align		4
        /*004c*/ 	.byte	0x03, 0x1b
        /*004e*/ 	.short	0x00ff


	//----- nvinfo : EIATTR_MERCURY_ISA_VERSION
	.align		4
        /*0050*/ 	.byte	0x03, 0x5f
        /*0052*/ 	.short	0x0101


	//----- nvinfo : EIATTR_VRC_CTA_INIT_COUNT
	.align		4
        /*0054*/ 	.byte	0x02, 0x4a
	.zero		1
	.zero		1


	//----- nvinfo : EIATTR_EXIT_INSTR_OFFSETS
	.align		4
        /*0058*/ 	.byte	0x04, 0x1c
        /*005a*/ 	.short	(.L_17 - .L_16)


	//   ....[0]....
.L_16:
        /*005c*/ 	.word	0x00000080


	//   ....[1]....
        /*0060*/ 	.word	0x00000680


	//   ....[2]....
        /*0064*/ 	.word	0x00000930


	//   ....[3]....
        /*0068*/ 	.word	0x00000ae0


	//   ....[4]....
        /*006c*/ 	.word	0x00000c30


	//----- nvinfo : EIATTR_CBANK_PARAM_SIZE
	.align		4
.L_17:
        /*0070*/ 	.byte	0x03, 0x19
        /*0072*/ 	.short	0x001c


	//----- nvinfo : EIATTR_PARAM_CBANK
	.align		4
        /*0074*/ 	.byte	0x04, 0x0a
        /*0076*/ 	.short	(.L_19 - .L_18)
	.align		4
.L_18:
        /*0078*/ 	.word	index@(.nv.constant0._Z10multiplyMVPdS_S_i)
        /*007c*/ 	.short	0x0380
        /*007e*/ 	.short	0x001c


	//----- nvinfo : EIATTR_SW_WAR
	.align		4
.L_19:
        /*0080*/ 	.byte	0x04, 0x36
        /*0082*/ 	.short	(.L_21 - .L_20)
.L_20:
        /*0084*/ 	.word	0x00000008
.L_21:


//--------------------- .nv.callgraph             --------------------------
	.section	.nv.callgraph,"",@"SHT_CUDA_CALLGRAPH"
	.align	4
	.sectionentsize	8
	.align		4
        /*0000*/ 	.word	0x00000000
	.align		4
        /*0004*/ 	.word	0xffffffff
	.align		4
        /*0008*/ 	.word	0x00000000
	.align		4
        /*000c*/ 	.word	0xfffffffe
	.align		4
        /*0010*/ 	.word	0x00000000
	.align		4
        /*0014*/ 	.word	0xfffffffd
	.align		4
        /*0018*/ 	.word	0x00000000
	.align		4
        /*001c*/ 	.word	0xfffffffc


//--------------------- .text._Z10multiplyMVPdS_S_i --------------------------
	.section	.text._Z10multiplyMVPdS_S_i,"ax",@progbits
	.align	128
        .global         _Z10multiplyMVPdS_S_i
        .type           _Z10multiplyMVPdS_S_i,@function
        .size           _Z10multiplyMVPdS_S_i,(.L_x_6 - _Z10multiplyMVPdS_S_i)
        .other          _Z10multiplyMVPdS_S_i,@"STO_CUDA_ENTRY STV_DEFAULT"
_Z10multiplyMVPdS_S_i:
.text._Z10multiplyMVPdS_S_i:
[----:B------:R-:W-:Y:S01]  /*0000*/  LDC R1, c[0x0][0x37c] ;  /* 0x0000df00ff017b82 */ /* 0x000fe20000000800 */
[----:B------:R-:W0:Y:S07]  /*0010*/  S2R R0, SR_TID.X ;  /* 0x0000000000007919 */ /* 0x000e2e0000002100 */
[----:B------:R-:W0:Y:S08]  /*0020*/  S2UR UR4, SR_CTAID.X ;  /* 0x00000000000479c3 */ /* 0x000e300000002500 */
[----:B------:R-:W0:Y:S08]  /*0030*/  LDC R7, c[0x0][0x360] ;  /* 0x0000d800ff077b82 */ /* 0x000e300000000800 */
[----:B------:R-:W1:Y:S01]  /*0040*/  LDC R6, c[0x0][0x398] ;  /* 0x0000e600ff067b82 */ /* 0x000e620000000800 */
[----:B0-----:R-:W-:Y:S01]  /*0050*/  IMAD R7, R7, UR4, R0 ;  /* 0x0000000407077c24 */ /* 0x001fe2000f8e0200 */
[----:B-1----:R-:W-:-:S04]  /*0060*/  ISETP.GE.AND P0, PT, R6, 0x1, PT ;  /* 0x000000010600780c */ /* 0x002fc80003f06270 */
[----:B------:R-:W-:-:S13]  /*0070*/  ISETP.GE.OR P0, PT, R7, R6, !P0 ;  /* 0x000000060700720c */ /* 0x000fda0004706670 */
[----:B------:R-:W-:Y:S05]  /*0080*/  @P0 EXIT ;  /* 0x000000000000094d */ /* 0x000fea0003800000 */
[----:B------:R-:W0:Y:S01]  /*0090*/  LDC.64 R2, c[0x0][0x390] ;  /* 0x0000e400ff027b82 */ /* 0x000e220000000a00 */
[----:B------:R-:W1:Y:S01]  /*00a0*/  LDCU.64 UR12, c[0x0][0x358] ;  /* 0x00006b00ff0c77ac */ /* 0x000e620008000a00 */
[C---:B------:R-:W-:Y:S02]  /*00b0*/  ISETP.GE.U32.AND P1, PT, R6.reuse, 0x10, PT ;  /* 0x000000100600780c */ /* 0x040fe40003f26070 */
[----:B------:R-:W-:Y:S01]  /*00c0*/  LOP3.LUT R13, R6, 0xf, RZ, 0xc0, !PT ;  /* 0x0000000f060d7812 */ /* 0x000fe200078ec0ff */
[----:B------:R-:W-:-:S03]  /*00d0*/  IMAD R0, R7, R6, RZ ;  /* 0x0000000607007224 */ /* 0x000fc600078e02ff */
[----:B------:R-:W-:Y:S01]  /*00e0*/  ISETP.NE.AND P0, PT, R13, RZ, PT ;  /* 0x000000ff0d00720c */ /* 0x000fe20003f05270 */
[----:B0-----:R-:W-:-:S05]  /*00f0*/  IMAD.WIDE R2, R7, 0x8, R2 ;  /* 0x0000000807027825 */ /* 0x001fca00078e0202 */
[----:B-1----:R0:W5:Y:S01]  /*0100*/  LDG.E.64 R4, desc[UR12][R2.64] ;  /* 0x0000000c02047981 */ /* 0x002162000c1e1b00 */
[----:B------:R-:W-:Y:S01]  /*0110*/  IMAD.MOV.U32 R7, RZ, RZ, RZ ;  /* 0x000000ffff077224 */ /* 0x000fe200078e00ff */
[----:B------:R-:W-:Y:S06]  /*0120*/  @!P1 BRA `(.L_x_0) ;  /* 0x0000000400549947 */ /* 0x000fec0003800000 */
[----:B------:R-:W1:Y:S01]  /*0130*/  LDCU.128 UR8, c[0x0][0x380] ;  /* 0x00007000ff0877ac */ /* 0x000e620008000c00 */
[----:B------:R-:W-:Y:S01]  /*0140*/  LOP3.LUT R7, R6, 0x7ffffff0, RZ, 0xc0, !PT ;  /* 0x7ffffff006077812 */ /* 0x000fe200078ec0ff */
[----:B------:R-:W-:-:S03]  /*0150*/  IMAD.MOV.U32 R14, RZ, RZ, R0 ;  /* 0x000000ffff0e7224 */ /* 0x000fc600078e0000 */
[----:B------:R-:W-:Y:S01]  /*0160*/  IADD3 R12, PT, PT, -R7, RZ, RZ ;  /* 0x000000ff070c7210 */ /* 0x000fe20007ffe1ff */
[----:B-1----:R-:W-:Y:S02]  /*0170*/  UIADD3 UR4, UP1, UPT, UR10, 0x40, URZ ;  /* 0x000000400a047890 */ /* 0x002fe4000ff3e0ff */
[----:B------:R-:W-:Y:S02]  /*0180*/  UIADD3 UR6, UP0, UPT, UR8, 0x40, URZ ;  /* 0x0000004008067890 */ /* 0x000fe4000ff1e0ff */
[----:B------:R-:W-:Y:S02]  /*0190*/  UIADD3.X UR5, UPT, UPT, URZ, UR11, URZ, UP1, !UPT ;  /* 0x0000000bff057290 */ /* 0x000fe40008ffe4ff */
[----:B------:R-:W-:Y:S01]  /*01a0*/  IMAD.U32 R15, RZ, RZ, UR4 ;  /* 0x00000004ff0f7e24 */ /* 0x000fe2000f8e00ff */
[----:B------:R-:W-:-:S03]  /*01b0*/  UIADD3.X UR7, UPT, UPT, URZ, UR9, URZ, UP0, !UPT ;  /* 0x00000009ff077290 */ /* 0x000fc600087fe4ff */
[----:B------:R-:W-:-:S09]  /*01c0*/  IMAD.U32 R16, RZ, RZ, UR5 ;  /* 0x00000005ff107e24 */ /* 0x000fd2000f8e00ff */
.L_x_1:
[----:B------:R-:W-:Y:S01]  /*01d0*/  MOV R10, UR6 ;  /* 0x00000006000a7c02 */ /* 0x000fe20008000f00 */
[----:B------:R-:W-:Y:S01]  /*01e0*/  IMAD.U32 R11, RZ, RZ, UR7 ;  /* 0x00000007ff0b7e24 */ /* 0x000fe2000f8e00ff */
[----:B------:R-:W-:Y:S01]  /*01f0*/  MOV R9, R16 ;  /* 0x0000001000097202 */ /* 0x000fe20000000f00 */
[----:B------:R-:W-:Y:S02]  /*0200*/  IMAD.MOV.U32 R8, RZ, RZ, R15 ;  /* 0x000000ffff087224 */ /* 0x000fe400078e000f */
[----:B------:R-:W-:-:S03]  /*0210*/  IMAD.WIDE R10, R14, 0x8, R10 ;  /* 0x000000080e0a7825 */ /* 0x000fc600078e020a */
[----:B--2---:R-:W2:Y:S04]  /*0220*/  LDG.E.64 R18, desc[UR12][R8.64+-0x40] ;  /* 0xffffc00c08127981 */ /* 0x004ea8000c1e1b00 */
[----:B------:R-:W2:Y:S02]  /*0230*/  LDG.E.64 R16, desc[UR12][R10.64+-0x40] ;  /* 0xffffc00c0a107981 */ /* 0x000ea4000c1e1b00 */
[----:B--2--5:R-:W-:-:S07]  /*0240*/  DFMA R16, R16, R18, R4 ;  /* 0x000000121010722b */ /* 0x024fce0000000004 */
[----:B------:R1:W-:Y:S04]  /*0250*/  STG.E.64 desc[UR12][R2.64], R16 ;  /* 0x0000001002007986 */ /* 0x0003e8000c101b0c */
[----:B------:R-:W2:Y:S04]  /*0260*/  LDG.E.64 R4, desc[UR12][R10.64+-0x38] ;  /* 0xffffc80c0a047981 */ /* 0x000ea8000c1e1b00 */
[----:B------:R-:W2:Y:S02]  /*0270*/  LDG.E.64 R18, desc[UR12][R8.64+-0x38] ;  /* 0xffffc80c08127981 */ /* 0x000ea4000c1e1b00 */
[----:B--2---:R-:W-:-:S07]  /*0280*/  DFMA R4, R4, R18, R16 ;  /* 0x000000120404722b */ /* 0x004fce0000000010 */
[----:B------:R2:W-:Y:S04]  /*0290*/  STG.E.64 desc[UR12][R2.64], R4 ;  /* 0x0000000402007986 */ /* 0x0005e8000c101b0c */
[----:B------:R-:W3:Y:S04]  /*02a0*/  LDG.E.64 R18, desc[UR12][R10.64+-0x30] ;  /* 0xffffd00c0a127981 */ /* 0x000ee8000c1e1b00 */
[----:B------:R-:W3:Y:S02]  /*02b0*/  LDG.E.64 R20, desc[UR12][R8.64+-0x30] ;  /* 0xffffd00c08147981 */ /* 0x000ee4000c1e1b00 */
[----:B---3--:R-:W-:-:S07]  /*02c0*/  DFMA R18, R18, R20, R4 ;  /* 0x000000141212722b */ /* 0x008fce0000000004 */
[----:B------:R3:W-:Y:S04]  /*02d0*/  STG.E.64 desc[UR12][R2.64], R18 ;  /* 0x0000001202007986 */ /* 0x0007e8000c101b0c */
[----:B------:R-:W4:Y:S04]  /*02e0*/  LDG.E.64 R20, desc[UR12][R10.64+-0x28] ;  /* 0xffffd80c0a147981 */ /* 0x000f28000c1e1b00 */
[----:B------:R-:W4:Y:S02]  /*02f0*/  LDG.E.64 R22, desc[UR12][R8.64+-0x28] ;  /* 0xffffd80c08167981 */ /* 0x000f24000c1e1b00 */
[----:B----4-:R-:W-:-:S07]  /*0300*/  DFMA R20, R20, R22, R18 ;  /* 0x000000161414722b */ /* 0x010fce0000000012 */
[----:B------:R4:W-:Y:S04]  /*0310*/  STG.E.64 desc[UR12][R2.64], R20 ;  /* 0x0000001402007986 */ /* 0x0009e8000c101b0c */
[----:B-1----:R-:W2:Y:S04]  /*0320*/  LDG.E.64 R16, desc[UR12][R10.64+-0x20] ;  /* 0xffffe00c0a107981 */ /* 0x002ea8000c1e1b00 */
[----:B------:R-:W2:Y:S02]  /*0330*/  LDG.E.64 R22, desc[UR12][R8.64+-0x20] ;  /* 0xffffe00c08167981 */ /* 0x000ea4000c1e1b00 */
[----:B--2---:R-:W-:-:S07]  /*0340*/  DFMA R16, R16, R22, R20 ;  /* 0x000000161010722b */ /* 0x004fce0000000014 */
[----:B------:R1:W-:Y:S04]  /*0350*/  STG.E.64 desc[UR12][R2.64], R16 ;  /* 0x0000001002007986 */ /* 0x0003e8000c101b0c */
[----:B------:R-:W2:Y:S04]  /*0360*/  LDG.E.64 R4, desc[UR12][R10.64+-0x18] ;  /* 0xffffe80c0a047981 */ /* 0x000ea8000c1e1b00 */
[----:B------:R-:W2:Y:S02]  /*0370*/  LDG.E.64 R22, desc[UR12][R8.64+-0x18] ;  /* 0xffffe80c08167981 */ /* 0x000ea4000c1e1b00 */
[----:B--2---:R-:W-:-:S07]  /*0380*/  DFMA R4, R4, R22, R16 ;  /* 0x000000160404722b */ /* 0x004fce0000000010 */
[----:B------:R2:W-:Y:S04]  /*0390*/  STG.E.64 desc[UR12][R2.64], R4 ;  /* 0x0000000402007986 */ /* 0x0005e8000c101b0c */
[----:B---3--:R-:W3:Y:S04]  /*03a0*/  LDG.E.64 R18, desc[UR12][R10.64+-0x10] ;  /* 0xfffff00c0a127981 */ /* 0x008ee8000c1e1b00 */
[----:B------:R-:W3:Y:S02]  /*03b0*/  LDG.E.64 R22, desc[UR12][R8.64+-0x10] ;  /* 0xfffff00c08167981 */ /* 0x000ee4000c1e1b00 */
[----:B---3--:R-:W-:-:S07]  /*03c0*/  DFMA R18, R18, R22, R4 ;  /* 0x000000161212722b */ /* 0x008fce0000000004 */
[----:B------:R3:W-:Y:S04]  /*03d0*/  STG.E.64 desc[UR12][R2.64], R18 ;  /* 0x0000001202007986 */ /* 0x0007e8000c101b0c */
[----:B----4-:R-:W4:Y:S04]  /*03e0*/  LDG.E.64 R20, desc[UR12][R10.64+-0x8] ;  /* 0xfffff80c0a147981 */ /* 0x010f28000c1e1b00 */
        /* <DEDUP_REMOVED lines=27> */
[----:B------:R-:W4:Y:S04]  /*05a0*/  LDG.E.64 R4, desc[UR12][R10.64+0x30] ;  /* 0x0000300c0a047981 */ /* 0x000f28000c1e1b00 */
[----:B---3--:R-:W4:Y:S01]  /*05b0*/  LDG.E.64 R18, desc[UR12][R8.64+0x30] ;  /* 0x0000300c08127981 */ /* 0x008f22000c1e1b00 */
[----:B------:R-:W-:Y:S01]  /*05c0*/  VIADD R12, R12, 0x10 ;  /* 0x000000100c0c7836 */ /* 0x000fe20000000000 */
[----:B----4-:R-:W-:-:S07]  /*05d0*/  DFMA R18, R4, R18, R22 ;  /* 0x000000120412722b */ /* 0x010fce0000000016 */
[----:B------:R2:W-:Y:S04]  /*05e0*/  STG.E.64 desc[UR12][R2.64], R18 ;  /* 0x0000001202007986 */ /* 0x0005e8000c101b0c */
[----:B------:R-:W3:Y:S04]  /*05f0*/  LDG.E.64 R4, desc[UR12][R10.64+0x38] ;  /* 0x0000380c0a047981 */ /* 0x000ee8000c1e1b00 */
[----:B------:R-:W3:Y:S01]  /*0600*/  LDG.E.64 R20, desc[UR12][R8.64+0x38] ;  /* 0x0000380c08147981 */ /* 0x000ee2000c1e1b00 */
[----:B------:R-:W-:Y:S01]  /*0610*/  ISETP.NE.AND P1, PT, R12, RZ, PT ;  /* 0x000000ff0c00720c */ /* 0x000fe20003f25270 */
[----:B------:R-:W-:Y:S01]  /*0620*/  VIADD R14, R14, 0x10 ;  /* 0x000000100e0e7836 */ /* 0x000fe20000000000 */
[----:B------:R-:W-:-:S04]  /*0630*/  IADD3 R15, P2, PT, R8, 0x80, RZ ;  /* 0x00000080080f7810 */ /* 0x000fc80007f5e0ff */
[----:B-1----:R-:W-:Y:S01]  /*0640*/  IADD3.X R16, PT, PT, RZ, R9, RZ, P2, !PT ;  /* 0x00000009ff107210 */ /* 0x002fe200017fe4ff */
[----:B---3--:R-:W-:-:S07]  /*0650*/  DFMA R4, R4, R20, R18 ;  /* 0x000000140404722b */ /* 0x008fce0000000012 */
[----:B------:R2:W-:Y:S01]  /*0660*/  STG.E.64 desc[UR12][R2.64], R4 ;  /* 0x0000000402007986 */ /* 0x0005e2000c101b0c */
[----:B------:R-:W-:Y:S05]  /*0670*/  @P1 BRA `(.L_x_1) ;  /* 0xfffffff800d41947 */ /* 0x000fea000383ffff */
.L_x_0:
[----:B------:R-:W-:Y:S05]  /*0680*/  @!P0 EXIT ;  /* 0x000000000000894d */ /* 0x000fea0003800000 */
[----:B------:R-:W-:Y:S02]  /*0690*/  ISETP.GE.U32.AND P0, PT, R13, 0x8, PT ;  /* 0x000000080d00780c */ /* 0x000fe40003f06070 */
[----:B------:R-:W-:-:S04]  /*06a0*/  LOP3.LUT R16, R6, 0x7, RZ, 0xc0, !PT ;  /* 0x0000000706107812 */ /* 0x000fc800078ec0ff */
[----:B------:R-:W-:-:S07]  /*06b0*/  ISETP.NE.AND P1, PT, R16, RZ, PT ;  /* 0x000000ff1000720c */ /* 0x000fce0003f25270 */
[----:B------:R-:W-:Y:S06]  /*06c0*/  @!P0 BRA `(.L_x_2) ;  /* 0x0000000000988947 */ /* 0x000fec0003800000 */
[----:B------:R-:W1:Y:S01]  /*06d0*/  LDC.64 R8, c[0x0][0x380] ;  /* 0x0000e000ff087b82 */ /* 0x000e620000000a00 */
[----:B------:R-:W-:-:S07]  /*06e0*/  IADD3 R13, PT, PT, R0, R7, RZ ;  /* 0x00000007000d7210 */ /* 0x000fce0007ffe0ff */
[----:B------:R-:W3:Y:S01]  /*06f0*/  LDC.64 R10, c[0x0][0x388] ;  /* 0x0000e200ff0a7b82 */ /* 0x000ee20000000a00 */
[----:B-1----:R-:W-:-:S05]  /*0700*/  IMAD.WIDE R8, R13, 0x8, R8 ;  /* 0x000000080d087825 */ /* 0x002fca00078e0208 */
[----:B------:R-:W4:Y:S01]  /*0710*/  LDG.E.64 R12, desc[UR12][R8.64] ;  /* 0x0000000c080c7981 */ /* 0x000f22000c1e1b00 */
[----:B---3--:R-:W-:-:S05]  /*0720*/  IMAD.WIDE.U32 R10, R7, 0x8, R10 ;  /* 0x00000008070a7825 */ /* 0x008fca00078e000a */
[----:B------:R-:W4:Y:S02]  /*0730*/  LDG.E.64 R14, desc[UR12][R10.64] ;  /* 0x0000000c0a0e7981 */ /* 0x000f24000c1e1b00 */
[----:B----45:R-:W-:-:S07]  /*0740*/  DFMA R12, R12, R14, R4 ;  /* 0x0000000e0c0c722b */ /* 0x030fce0000000004 */
[----:B------:R1:W-:Y:S04]  /*0750*/  STG.E.64 desc[UR12][R2.64], R12 ;  /* 0x0000000c02007986 */ /* 0x0003e8000c101b0c */
[----:B--2---:R-:W2:Y:S04]  /*0760*/  LDG.E.64 R4, desc[UR12][R8.64+0x8] ;  /* 0x0000080c08047981 */ /* 0x004ea8000c1e1b00 */
        /* <DEDUP_REMOVED lines=19> */
[----:B------:R-:W2:Y:S04]  /*08a0*/  LDG.E.64 R4, desc[UR12][R8.64+0x30] ;  /* 0x0000300c08047981 */ /* 0x000ea8000c1e1b00 */
[----:B---3--:R-:W2:Y:S02]  /*08b0*/  LDG.E.64 R14, desc[UR12][R10.64+0x30] ;  /* 0x0000300c0a0e7981 */ /* 0x008ea4000c1e1b00 */
[----:B--2---:R-:W-:-:S07]  /*08c0*/  DFMA R14, R4, R14, R20 ;  /* 0x0000000e040e722b */ /* 0x004fce0000000014 */
[----:B------:R1:W-:Y:S04]  /*08d0*/  STG.E.64 desc[UR12][R2.64], R14 ;  /* 0x0000000e02007986 */ /* 0x0003e8000c101b0c */
[----:B------:R-:W2:Y:S04]  /*08e0*/  LDG.E.64 R4, desc[UR12][R8.64+0x38] ;  /* 0x0000380c08047981 */ /* 0x000ea8000c1e1b00 */
[----:B----4-:R-:W2:Y:S01]  /*08f0*/  LDG.E.64 R18, desc[UR12][R10.64+0x38] ;  /* 0x0000380c0a127981 */ /* 0x010ea2000c1e1b00 */
[----:B------:R-:W-:Y:S01]  /*0900*/  VIADD R7, R7, 0x8 ;  /* 0x0000000807077836 */ /* 0x000fe20000000000 */
[----:B--2---:R-:W-:-:S07]  /*0910*/  DFMA R4, R4, R18, R14 ;  /* 0x000000120404722b */ /* 0x004fce000000000e */
[----:B------:R1:W-:Y:S04]  /*0920*/  STG.E.64 desc[UR12][R2.64], R4 ;  /* 0x0000000402007986 */ /* 0x0003e8000c101b0c */
.L_x_2:
[----:B------:R-:W-:Y:S05]  /*0930*/  @!P1 EXIT ;  /* 0x000000000000994d */ /* 0x000fea0003800000 */
[----:B------:R-:W-:Y:S02]  /*0940*/  ISETP.GE.U32.AND P0, PT, R16, 0x4, PT ;  /* 0x000000041000780c */ /* 0x000fe40003f06070 */
[----:B------:R-:W-:-:S04]  /*0950*/  LOP3.LUT R6, R6, 0x3, RZ, 0xc0, !PT ;  /* 0x0000000306067812 */ /* 0x000fc800078ec0ff */
[----:B------:R-:W-:-:S07]  /*0960*/  ISETP.NE.AND P1, PT, R6, RZ, PT ;  /* 0x000000ff0600720c */ /* 0x000fce0003f25270 */
[----:B------:R-:W-:Y:S06]  /*0970*/  @!P0 BRA `(.L_x_3) ;  /* 0x0000000000588947 */ /* 0x000fec0003800000 */
[----:B------:R-:W3:Y:S01]  /*0980*/  LDC.64 R10, c[0x0][0x380] ;  /* 0x0000e000ff0a7b82 */ /* 0x000ee20000000a00 */
[----:B-1----:R-:W-:-:S07]  /*0990*/  IADD3 R13, PT, PT, R0, R7, RZ ;  /* 0x00000007000d7210 */ /* 0x002fce0007ffe0ff */
[----:B------:R-:W1:Y:S01]  /*09a0*/  LDC.64 R8, c[0x0][0x388] ;  /* 0x0000e200ff087b82 */ /* 0x000e620000000a00 */
[----:B---3--:R-:W-:-:S05]  /*09b0*/  IMAD.WIDE R10, R13, 0x8, R10 ;  /* 0x000000080d0a7825 */ /* 0x008fca00078e020a */
[----:B------:R-:W3:Y:S01]  /*09c0*/  LDG.E.64 R12, desc[UR12][R10.64] ;  /* 0x0000000c0a0c7981 */ /* 0x000ee2000c1e1b00 */
[----:B-1----:R-:W-:-:S05]  /*09d0*/  IMAD.WIDE.U32 R8, R7, 0x8, R8 ;  /* 0x0000000807087825 */ /* 0x002fca00078e0008 */
[----:B------:R-:W3:Y:S02]  /*09e0*/  LDG.E.64 R14, desc[UR12][R8.64] ;  /* 0x0000000c080e7981 */ /* 0x000ee4000c1e1b00 */
[----:B---3-5:R-:W-:-:S07]  /*09f0*/  DFMA R12, R12, R14, R4 ;  /* 0x0000000e0c0c722b */ /* 0x028fce0000000004 */
[----:B------:R3:W-:Y:S04]  /*0a00*/  STG.E.64 desc[UR12][R2.64], R12 ;  /* 0x0000000c02007986 */ /* 0x0007e8000c101b0c */
[----:B--2---:R-:W2:Y:S04]  /*0a10*/  LDG.E.64 R4, desc[UR12][R10.64+0x8] ;  /* 0x0000080c0a047981 */ /* 0x004ea8000c1e1b00 */
        /* <DEDUP_REMOVED lines=8> */
[----:B------:R-:W2:Y:S01]  /*0aa0*/  LDG.E.64 R18, desc[UR12][R8.64+0x18] ;  /* 0x0000180c08127981 */ /* 0x000ea2000c1e1b00 */
[----:B------:R-:W-:Y:S01]  /*0ab0*/  VIADD R7, R7, 0x4 ;  /* 0x0000000407077836 */ /* 0x000fe20000000000 */
[----:B--2---:R-:W-:-:S07]  /*0ac0*/  DFMA R4, R4, R18, R16 ;  /* 0x000000120404722b */ /* 0x004fce0000000010 */
[----:B------:R3:W-:Y:S04]  /*0ad0*/  STG.E.64 desc[UR12][R2.64], R4 ;  /* 0x0000000402007986 */ /* 0x0007e8000c101b0c */
.L_x_3:
[----:B------:R-:W-:Y:S05]  /*0ae0*/  @!P1 EXIT ;  /* 0x000000000000994d */ /* 0x000fea0003800000 */
[----:B------:R-:W4:Y:S01]  /*0af0*/  LDC.64 R10, c[0x0][0x388] ;  /* 0x0000e200ff0a7b82 */ /* 0x000f220000000a00 */
[----:B-1-3--:R-:W-:Y:S01]  /*0b00*/  IADD3 R13, PT, PT, R0, R7, RZ ;  /* 0x00000007000d7210 */ /* 0x00afe20007ffe0ff */
[----:B------:R-:W-:-:S06]  /*0b10*/  IMAD.MOV R0, RZ, RZ, -R6 ;  /* 0x000000ffff007224 */ /* 0x000fcc00078e0a06 */
[----:B------:R-:W1:Y:S01]  /*0b20*/  LDC.64 R8, c[0x0][0x380] ;  /* 0x0000e000ff087b82 */ /* 0x000e620000000a00 */
[----:B----4-:R-:W-:-:S04]  /*0b30*/  IMAD.WIDE.U32 R10, R7, 0x8, R10 ;  /* 0x00000008070a7825 */ /* 0x010fc800078e000a */
[----:B------:R-:W-:Y:S01]  /*0b40*/  IMAD.MOV.U32 R12, RZ, RZ, R10 ;  /* 0x000000ffff0c7224 */ /* 0x000fe200078e000a */
[----:B------:R-:W-:-:S07]  /*0b50*/  MOV R15, R11 ;  /* 0x0000000b000f7202 */ /* 0x000fce0000000f00 */
.L_x_4:
[----:B-1----:R-:W-:Y:S01]  /*0b60*/  IMAD.WIDE R6, R13, 0x8, R8 ;  /* 0x000000080d067825 */ /* 0x002fe200078e0208 */
[----:B------:R-:W-:-:S03]  /*0b70*/  MOV R10, R12 ;  /* 0x0000000c000a7202 */ /* 0x000fc60000000f00 */
[----:B------:R-:W-:Y:S02]  /*0b80*/  IMAD.MOV.U32 R11, RZ, RZ, R15 ;  /* 0x000000ffff0b7224 */ /* 0x000fe400078e000f */
[----:B------:R-:W2:Y:S04]  /*0b90*/  LDG.E.64 R6, desc[UR12][R6.64] ;  /* 0x0000000c06067981 */ /* 0x000ea8000c1e1b00 */
[----:B------:R-:W2:Y:S01]  /*0ba0*/  LDG.E.64 R10, desc[UR12][R10.64] ;  /* 0x0000000c0a0a7981 */ /* 0x000ea2000c1e1b00 */
[----:B------:R-:W-:Y:S01]  /*0bb0*/  IADD3 R0, PT, PT, R0, 0x1, RZ ;  /* 0x0000000100007810 */ /* 0x000fe20007ffe0ff */
[----:B------:R-:W-:Y:S01]  /*0bc0*/  VIADD R13, R13, 0x1 ;  /* 0x000000010d0d7836 */ /* 0x000fe20000000000 */
[----:B------:R-:W-:Y:S02]  /*0bd0*/  IADD3 R12, P1, PT, R12, 0x8, RZ ;  /* 0x000000080c0c7810 */ /* 0x000fe40007f3e0ff */
[----:B------:R-:W-:-:S02]  /*0be0*/  ISETP.NE.AND P0, PT, R0, RZ, PT ;  /* 0x000000ff0000720c */ /* 0x000fc40003f05270 */
[----:B------:R-:W-:Y:S01]  /*0bf0*/  IADD3.X R15, PT, PT, RZ, R15, RZ, P1, !PT ;  /* 0x0000000fff0f7210 */ /* 0x000fe20000ffe4ff */
[----:B--23-5:R-:W-:-:S07]  /*0c00*/  DFMA R4, R6, R10, R4 ;  /* 0x0000000a0604722b */ /* 0x02cfce0000000004 */
[----:B------:R3:W-:Y:S03]  /*0c10*/  STG.E.64 desc[UR12][R2.64], R4 ;  /* 0x0000000402007986 */ /* 0x0007e6000c101b0c */
[----:B------:R-:W-:Y:S05]  /*0c20*/  @P0 BRA `(.L_x_4) ;  /* 0xfffffffc00cc0947 */ /* 0x000fea000383ffff */
[----:B------:R-:W-:Y:S05]  /*0c30*/  EXIT ;  /* 0x000000000000794d */ /* 0x000fea0003800000 */
.L_x_5:
[----:B------:R-:W-:-:S00]  /*0c40*/  BRA `(.L_x_5) ;  /* 0xfffffffc00fc7947 */ /* 0x000fc0000383ffff */
[----:B------:R-:W-:-:S00]  /*0c50*/  NOP ;  /* 0x0000000000007918 */ /* 0x000fc00000000000 */
        /* <DEDUP_REMOVED lines=10> */
.L_x_6:


//--------------------- .nv.shared.reserved.0     --------------------------
	.section	.nv.shared.reserved.0,"aw",@nobits
	.weak		__nv_reservedSMEM_offset_0_alias
	.size		__nv_reservedSMEM_offset_0_alias, 0, 64
	.other		__nv_reservedSMEM_offset_0_alias,@"STO_CUDA_RESERVED_SHARED STV_DEFAULT"
__nv_reservedSMEM_offset_0_alias:
	.zero		0
	.zero		64


//--------------------- .nv.constant0._Z10multiplyMVPdS_S_i --------------------------
	.section	.nv.constant0._Z10multiplyMVPdS_S_i,"a",@progbits
	.sectionflags	@""
	.align	4
.nv.constant0._Z10multiplyMVPdS_S_i:
	.zero		924


//--------------------- SYMBOLS --------------------------

	.type		.nv.reservedSmem.offset0,@object
	.size		.nv.reservedSmem.offset0,0x4
